	.headerflags	@"EF_CUDA_TEXMODE_UNIFIED EF_CUDA_64BIT_ADDRESS EF_CUDA_ACCELERATORS EF_CUDA_SM90 EF_CUDA_VIRTUAL_SM(EF_CUDA_SM90)"
	.elftype	@"ET_EXEC"


//--------------------- .nv.info                  --------------------------
	.section	.nv.info,"",@"SHT_CUDA_INFO"
	.align	4


	//----- nvinfo : EIATTR_REGCOUNT
	.align		4
        /*0000*/ 	.byte	0x04, 0x2f
        /*0002*/ 	.short	(.L_2 - .L_1)
	.align		4
.L_1:
        /*0004*/ 	.word	index@(triton_per_fused_add_div_fill_log_neg_sum_1)
        /*0008*/ 	.word	0x00000019


	//----- nvinfo : EIATTR_MIN_STACK_SIZE
	.align		4
.L_2:
        /*000c*/ 	.byte	0x04, 0x12
        /*000e*/ 	.short	(.L_4 - .L_3)
	.align		4
.L_3:
        /*0010*/ 	.word	index@(triton_per_fused_add_div_fill_log_neg_sum_1)
        /*0014*/ 	.word	0x00000000


	//----- nvinfo : EIATTR_FRAME_SIZE
	.align		4
.L_4:
        /*0018*/ 	.byte	0x04, 0x11
        /*001a*/ 	.short	(.L_6 - .L_5)
	.align		4
.L_5:
        /*001c*/ 	.word	index@(triton_per_fused_add_div_fill_log_neg_sum_1)
        /*0020*/ 	.word	0x00000000


	//----- nvinfo : EIATTR_MIN_STACK_SIZE
	.align		4
.L_6:
        /*0024*/ 	.byte	0x04, 0x12
        /*0026*/ 	.short	(.L_8 - .L_7)
	.align		4
.L_7:
        /*0028*/ 	.word	index@(triton_per_fused_add_div_fill_log_neg_sum_1)
        /*002c*/ 	.word	0x00000000
.L_8:


//--------------------- .nv.info.triton_per_fused_add_div_fill_log_neg_sum_1 --------------------------
	.section	.nv.info.triton_per_fused_add_div_fill_log_neg_sum_1,"",@"SHT_CUDA_INFO"
	.sectionflags	@""
	.align	4


	//----- nvinfo : EIATTR_CUDA_API_VERSION
	.align		4
        /*0000*/ 	.byte	0x04, 0x37
        /*0002*/ 	.short	(.L_10 - .L_9)
.L_9:
        /*0004*/ 	.word	0x0000007c


	//----- nvinfo : EIATTR_KPARAM_INFO
	.align		4
.L_10:
        /*0008*/ 	.byte	0x04, 0x17
        /*000a*/ 	.short	(.L_12 - .L_11)
.L_11:
        /*000c*/ 	.word	0x00000000
        /*0010*/ 	.short	0x0002
        /*0012*/ 	.short	0x0010
        /*0014*/ 	.byte	0x00, 0xf0, 0x11, 0x00


	//----- nvinfo : EIATTR_KPARAM_INFO
	.align		4
.L_12:
        /*0018*/ 	.byte	0x04, 0x17
        /*001a*/ 	.short	(.L_14 - .L_13)
.L_13:
        /*001c*/ 	.word	0x00000000
        /*0020*/ 	.short	0x0001
        /*0022*/ 	.short	0x0008
        /*0024*/ 	.byte	0x00, 0xf4, 0x21, 0x00


	//----- nvinfo : EIATTR_KPARAM_INFO
	.align		4
.L_14:
        /*0028*/ 	.byte	0x04, 0x17
        /*002a*/ 	.short	(.L_16 - .L_15)
.L_15:
        /*002c*/ 	.word	0x00000000
        /*0030*/ 	.short	0x0000
        /*0032*/ 	.short	0x0000
        /*0034*/ 	.byte	0x00, 0xf4, 0x21, 0x00


	//----- nvinfo : EIATTR_SPARSE_MMA_MASK
	.align		4
.L_16:
        /*0038*/ 	.byte	0x03, 0x50
        /*003a*/ 	.short	0x0000


	//----- nvinfo : EIATTR_MAXREG_COUNT
	.align		4
        /*003c*/ 	.byte	0x03, 0x1b
        /*003e*/ 	.short	0x00ff


	//----- nvinfo : EIATTR_COOP_GROUP_MASK_REGIDS
	.align		4
        /*0040*/ 	.byte	0x04, 0x29
        /*0042*/ 	.short	(.L_18 - .L_17)


	//   ....[0]....
.L_17:
        /*0044*/ 	.word	0xffffffff


	//   ....[1]....
        /*0048*/ 	.word	0xffffffff


	//   ....[2]....
        /*004c*/ 	.word	0xffffffff


	//   ....[3]....
        /*0050*/ 	.word	0xffffffff


	//   ....[4]....
        /*0054*/ 	.word	0xffffffff


	//   ....[5]....
        /*0058*/ 	.word	0xffffffff


	//----- nvinfo : EIATTR_COOP_GROUP_INSTR_OFFSETS
	.align		4
.L_18:
        /*005c*/ 	.byte	0x04, 0x28
        /*005e*/ 	.short	(.L_20 - .L_19)


	//   ....[0]....
.L_19:
        /*0060*/ 	.word	0x00000b00


	//   ....[1]....
        /*0064*/ 	.word	0x00000b20


	//   ....[2]....
        /*0068*/ 	.word	0x00000b50


	//   ....[3]....
        /*006c*/ 	.word	0x00000b90


	//   ....[4]....
        /*0070*/ 	.word	0x00000bb0


	//   ....[5]....
        /*0074*/ 	.word	0x00000c30


	//----- nvinfo : EIATTR_EXIT_INSTR_OFFSETS
	.align		4
.L_20:
        /*0078*/ 	.byte	0x04, 0x1c
        /*007a*/ 	.short	(.L_22 - .L_21)


	//   ....[0]....
.L_21:
        /*007c*/ 	.word	0x00000cc0


	//   ....[1]....
        /*0080*/ 	.word	0x00000cf0


	//----- nvinfo : EIATTR_REQNTID
	.align		4
.L_22:
        /*0084*/ 	.byte	0x04, 0x10
        /*0086*/ 	.short	(.L_24 - .L_23)
.L_23:
        /*0088*/ 	.word	0x00000040
        /*008c*/ 	.word	0x00000001
        /*0090*/ 	.word	0x00000001


	//----- nvinfo : EIATTR_CBANK_PARAM_SIZE
	.align		4
.L_24:
        /*0094*/ 	.byte	0x03, 0x19
        /*0096*/ 	.short	0x0014


	//----- nvinfo : EIATTR_PARAM_CBANK
	.align		4
        /*0098*/ 	.byte	0x04, 0x0a
        /*009a*/ 	.short	(.L_26 - .L_25)
	.align		4
.L_25:
        /*009c*/ 	.word	index@(.nv.constant0.triton_per_fused_add_div_fill_log_neg_sum_1)
        /*00a0*/ 	.short	0x0210
        /*00a2*/ 	.short	0x0014


	//----- nvinfo : EIATTR_SW_WAR
	.align		4
.L_26:
        /*00a4*/ 	.byte	0x04, 0x36
        /*00a6*/ 	.short	(.L_28 - .L_27)
.L_27:
        /*00a8*/ 	.word	0x00000008
.L_28:


//--------------------- .nv.callgraph             --------------------------
	.section	.nv.callgraph,"",@"SHT_CUDA_CALLGRAPH"
	.align	4
	.sectionentsize	8
	.align		4
        /*0000*/ 	.word	0x00000000
	.align		4
        /*0004*/ 	.word	0xffffffff
	.align		4
        /*0008*/ 	.word	0x00000000
	.align		4
        /*000c*/ 	.word	0xfffffffe
	.align		4
        /*0010*/ 	.word	0x00000000
	.align		4
        /*0014*/ 	.word	0xfffffffd
	.align		4
        /*0018*/ 	.word	0x00000000
	.align		4
        /*001c*/ 	.word	0xfffffffc


//--------------------- .nv.constant4             --------------------------
	.section	.nv.constant4,"a",@progbits
	.align	8
	.align		8
.nv.constant4:
        /*0000*/ 	.dword	_$_str


//--------------------- .text.triton_per_fused_add_div_fill_log_neg_sum_1 --------------------------
	.section	.text.triton_per_fused_add_div_fill_log_neg_sum_1,"ax",@progbits
	.sectionflags	@"SHF_BARRIERS=1"
	.align	128
        .global         triton_per_fused_add_div_fill_log_neg_sum_1
        .type           triton_per_fused_add_div_fill_log_neg_sum_1,@function
        .size           triton_per_fused_add_div_fill_log_neg_sum_1,(.L_x_1 - triton_per_fused_add_div_fill_log_neg_sum_1)
        .other          triton_per_fused_add_div_fill_log_neg_sum_1,@"STO_CUDA_ENTRY STV_DEFAULT"
triton_per_fused_add_div_fill_log_neg_sum_1:
.text.triton_per_fused_add_div_fill_log_neg_sum_1:
[----:B------:R-:W0:Y:S02]  /*0000*/  LDC R1, c[0x0][0x28] ;  /* 0x00000a00ff017b82 */ /* 0x000e240000000800 */
[----:B------:R-:W1:Y:S01]  /*0010*/  S2R R14, SR_TID.X ;  /* 0x00000000000e7919 */ /* 0x000e620000002100 */
[----:B------:R-:W-:Y:S01]  /*0020*/  ULDC.64 UR6, c[0x0][0x208] ;  /* 0x0000820000067ab9 */ /* 0x000fe20000000a00 */
[----:B-1----:R-:W-:-:S04]  /*0030*/  SHF.L.U32 R4, R14, 0x2, RZ ;  /* 0x000000020e047819 */ /* 0x002fc800000006ff */
[----:B------:R-:W-:-:S05]  /*0040*/  LOP3.LUT R2, R4, 0xfc, RZ, 0xc0, !PT ;  /* 0x000000fc04027812 */ /* 0x000fca00078ec0ff */
[----:B------:R-:W-:-:S05]  /*0050*/  IMAD R2, R2, 0xab, RZ ;  /* 0x000000ab02027824 */ /* 0x000fca00078e02ff */
[----:B------:R-:W-:-:S04]  /*0060*/  LOP3.LUT R2, R2, 0xffff, RZ, 0xc0, !PT ;  /* 0x0000ffff02027812 */ /* 0x000fc800078ec0ff */
[----:B------:R-:W-:Y:S02]  /*0070*/  SHF.R.U32.HI R5, RZ, 0xd, R2 ;  /* 0x0000000dff057819 */ /* 0x000fe40000011602 */
[----:B------:R-:W1:Y:S02]  /*0080*/  LDC.64 R2, c[0x0][0x218] ;  /* 0x00008600ff027b82 */ /* 0x000e640000000a00 */
[C---:B------:R-:W-:Y:S02]  /*0090*/  PRMT R6, R5.reuse, 0x9910, RZ ;  /* 0x0000991005067816 */ /* 0x040fe400000000ff */
[----:B------:R-:W-:-:S03]  /*00a0*/  LOP3.LUT R5, R5, 0xffff, RZ, 0xc0, !PT ;  /* 0x0000ffff05057812 */ /* 0x000fc600078ec0ff */
[----:B------:R-:W-:-:S05]  /*00b0*/  IMAD R6, R6, 0x30, RZ ;  /* 0x0000003006067824 */ /* 0x000fca00078e02ff */
[----:B------:R-:W-:-:S04]  /*00c0*/  IADD3 R6, RZ, -R6, RZ ;  /* 0x80000006ff067210 */ /* 0x000fc80007ffe0ff */
[----:B------:R-:W-:Y:S02]  /*00d0*/  PRMT R7, R6, 0x7710, RZ ;  /* 0x0000771006077816 */ /* 0x000fe400000000ff */
[----:B------:R-:W-:Y:S02]  /*00e0*/  LOP3.LUT R6, R14, 0x30, RZ, 0xc0, !PT ;  /* 0x000000300e067812 */ /* 0x000fe400078ec0ff */
[----:B------:R-:W-:Y:S02]  /*00f0*/  IADD3 R4, R4, R7, RZ ;  /* 0x0000000704047210 */ /* 0x000fe40007ffe0ff */
[----:B------:R-:W-:Y:S02]  /*0100*/  ISETP.NE.AND P0, PT, R6, 0x30, PT ;  /* 0x000000300600780c */ /* 0x000fe40003f05270 */
[----:B------:R-:W-:Y:S01]  /*0110*/  CS2R R6, SRZ ;  /* 0x0000000000067805 */ /* 0x000fe2000001ff00 */
[----:B-1----:R-:W-:Y:S01]  /*0120*/  IMAD.WIDE.U32 R2, R5, 0x100, R2 ;  /* 0x0000010005027825 */ /* 0x002fe200078e0002 */
[----:B------:R-:W-:-:S05]  /*0130*/  LOP3.LUT R5, R4, 0xfc, RZ, 0xc0, !PT ;  /* 0x000000fc04057812 */ /* 0x000fca00078ec0ff */
[----:B------:R-:W-:Y:S01]  /*0140*/  IMAD.WIDE.U32 R2, R5, 0x4, R2 ;  /* 0x0000000405027825 */ /* 0x000fe200078e0002 */
[----:B------:R-:W-:-:S06]  /*0150*/  CS2R R4, SRZ ;  /* 0x0000000000047805 */ /* 0x000fcc000001ff00 */
[----:B------:R-:W2:Y:S01]  /*0160*/  @P0 LDG.E.128 R4, desc[UR6][R2.64+0x40] ;  /* 0x0000400602040981 */ /* 0x000ea2000c1e1d00 */
[----:B------:R-:W-:Y:S01]  /*0170*/  HFMA2.MMA R9, -RZ, RZ, 1.5625, 0 ;  /* 0x3e400000ff097435 */ /* 0x000fe200000001ff */
[----:B------:R-:W1:Y:S01]  /*0180*/  S2UR UR5, SR_CgaCtaId ;  /* 0x00000000000579c3 */ /* 0x000e620000008800 */
[----:B--2---:R-:W-:Y:S02]  /*0190*/  SEL R4, R4, RZ, P0 ;  /* 0x000000ff04047207 */ /* 0x004fe40000000000 */
[----:B------:R-:W-:Y:S02]  /*01a0*/  SEL R5, R5, RZ, P0 ;  /* 0x000000ff05057207 */ /* 0x000fe40000000000 */
[----:B------:R-:W-:Y:S01]  /*01b0*/  SEL R6, R6, RZ, P0 ;  /* 0x000000ff06067207 */ /* 0x000fe20000000000 */
[----:B------:R-:W-:Y:S01]  /*01c0*/  FADD R4, R4, 0.75000011920928955078 ;  /* 0x3f40000204047421 */ /* 0x000fe20000000000 */
[----:B------:R-:W-:Y:S01]  /*01d0*/  SEL R7, R7, RZ, P0 ;  /* 0x000000ff07077207 */ /* 0x000fe20000000000 */
[----:B------:R-:W-:-:S02]  /*01e0*/  FADD R5, R5, 0.75000011920928955078 ;  /* 0x3f40000205057421 */ /* 0x000fc40000000000 */
[----:B------:R-:W-:Y:S01]  /*01f0*/  FADD R6, R6, 0.75000011920928955078 ;  /* 0x3f40000206067421 */ /* 0x000fe20000000000 */
[C---:B------:R-:W-:Y:S01]  /*0200*/  FSETP.GT.AND P6, PT, |R4|.reuse, 8.50705917302346158658e+37, PT ;  /* 0x7e8000000400780b */ /* 0x040fe20003fc4200 */
[----:B------:R-:W-:Y:S01]  /*0210*/  FADD R2, R7, 0.75000011920928955078 ;  /* 0x3f40000207027421 */ /* 0x000fe20000000000 */
[----:B------:R-:W-:Y:S02]  /*0220*/  FSETP.GT.AND P2, PT, |R5|, 8.50705917302346158658e+37, PT ;  /* 0x7e8000000500780b */ /* 0x000fe40003f44200 */
[----:B------:R-:W-:Y:S02]  /*0230*/  FSETP.GEU.AND P1, PT, |R4|, 1.175494350822287508e-38, PT ;  /* 0x008000000400780b */ /* 0x000fe40003f2e200 */
[----:B------:R-:W-:Y:S02]  /*0240*/  FSETP.GT.AND P4, PT, |R6|, 8.50705917302346158658e+37, PT ;  /* 0x7e8000000600780b */ /* 0x000fe40003f84200 */
[----:B------:R-:W-:Y:S02]  /*0250*/  FSEL R3, R9, 0.75, P6 ;  /* 0x3f40000009037808 */ /* 0x000fe40003000000 */
[----:B------:R-:W-:-:S02]  /*0260*/  FSETP.GEU.AND P3, PT, |R5|, 1.175494350822287508e-38, PT ;  /* 0x008000000500780b */ /* 0x000fc40003f6e200 */
[----:B------:R-:W-:Y:S01]  /*0270*/  FSETP.GEU.AND P5, PT, |R6|, 1.175494350822287508e-38, PT ;  /* 0x008000000600780b */ /* 0x000fe20003fae200 */
[----:B------:R-:W-:Y:S01]  /*0280*/  @P6 FMUL R4, R4, 0.25 ;  /* 0x3e80000004046820 */ /* 0x000fe20000400000 */
[----:B------:R-:W-:Y:S01]  /*0290*/  FSETP.GT.AND P6, PT, |R2|, 8.50705917302346158658e+37, PT ;  /* 0x7e8000000200780b */ /* 0x000fe20003fc4200 */
[----:B------:R-:W-:Y:S01]  /*02a0*/  @P2 FMUL R5, R5, 0.25 ;  /* 0x3e80000005052820 */ /* 0x000fe20000400000 */
[C---:B------:R-:W-:Y:S01]  /*02b0*/  FSEL R8, R9.reuse, 0.75, P2 ;  /* 0x3f40000009087808 */ /* 0x040fe20001000000 */
[----:B------:R-:W-:Y:S01]  /*02c0*/  @!P1 FMUL R4, R4, 16777216 ;  /* 0x4b80000004049820 */ /* 0x000fe20000400000 */
[----:B------:R-:W-:Y:S01]  /*02d0*/  FSETP.GEU.AND P2, PT, |R2|, 1.175494350822287508e-38, PT ;  /* 0x008000000200780b */ /* 0x000fe20003f4e200 */
[----:B------:R-:W-:Y:S01]  /*02e0*/  @P4 FMUL R6, R6, 0.25 ;  /* 0x3e80000006064820 */ /* 0x000fe20000400000 */
[----:B------:R-:W-:Y:S01]  /*02f0*/  FSEL R7, R9, 0.75, P4 ;  /* 0x3f40000009077808 */ /* 0x000fe20002000000 */
[----:B------:R-:W-:Y:S01]  /*0300*/  @!P1 FMUL R3, R3, 16777216 ;  /* 0x4b80000003039820 */ /* 0x000fe20000400000 */
[----:B------:R-:W-:Y:S01]  /*0310*/  FSEL R9, R9, 0.75, P6 ;  /* 0x3f40000009097808 */ /* 0x000fe20003000000 */
[----:B------:R-:W-:Y:S01]  /*0320*/  @!P3 FMUL R5, R5, 16777216 ;  /* 0x4b8000000505b820 */ /* 0x000fe20000400000 */
[----:B------:R-:W2:Y:S01]  /*0330*/  MUFU.RCP R4, R4 ;  /* 0x0000000400047308 */ /* 0x000ea20000001000 */
[----:B------:R-:W-:Y:S01]  /*0340*/  @!P5 FMUL R6, R6, 16777216 ;  /* 0x4b8000000606d820 */ /* 0x000fe20000400000 */
[----:B------:R-:W-:Y:S01]  /*0350*/  @!P3 FMUL R8, R8, 16777216 ;  /* 0x4b8000000808b820 */ /* 0x000fe20000400000 */
[----:B------:R-:W-:Y:S01]  /*0360*/  @P6 FMUL R2, R2, 0.25 ;  /* 0x3e80000002026820 */ /* 0x000fe20000400000 */
[----:B------:R-:W-:-:S03]  /*0370*/  @!P5 FMUL R7, R7, 16777216 ;  /* 0x4b8000000707d820 */ /* 0x000fc60000400000 */
[----:B------:R-:W-:Y:S01]  /*0380*/  @!P2 FMUL R2, R2, 16777216 ;  /* 0x4b8000000202a820 */ /* 0x000fe20000400000 */
[----:B------:R-:W3:Y:S01]  /*0390*/  MUFU.RCP R5, R5 ;  /* 0x0000000500057308 */ /* 0x000ee20000001000 */
[----:B------:R-:W-:Y:S01]  /*03a0*/  @!P2 FMUL R9, R9, 16777216 ;  /* 0x4b8000000909a820 */ /* 0x000fe20000400000 */
[----:B--2---:R-:W-:-:S06]  /*03b0*/  FMUL R4, R4, R3 ;  /* 0x0000000304047220 */ /* 0x004fcc0000400000 */
[----:B------:R-:W2:Y:S01]  /*03c0*/  MUFU.RCP R6, R6 ;  /* 0x0000000600067308 */ /* 0x000ea20000001000 */
[----:B------:R-:W-:Y:S01]  /*03d0*/  FSETP.GEU.AND P1, PT, R4, 1.175494350822287508e-38, PT ;  /* 0x008000000400780b */ /* 0x000fe20003f2e000 */
[----:B---3--:R-:W-:-:S06]  /*03e0*/  FMUL R5, R5, R8 ;  /* 0x0000000805057220 */ /* 0x008fcc0000400000 */
[----:B------:R-:W3:Y:S01]  /*03f0*/  MUFU.RCP R2, R2 ;  /* 0x0000000200027308 */ /* 0x000ee20000001000 */
[----:B------:R-:W-:Y:S02]  /*0400*/  MOV R8, 0x3e055027 ;  /* 0x3e05502700087802 */ /* 0x000fe40000000f00 */
[----:B------:R-:W-:Y:S02]  /*0410*/  FSEL R10, RZ, -23, P1 ;  /* 0xc1b80000ff0a7808 */ /* 0x000fe40000800000 */
[----:B------:R-:W-:Y:S01]  /*0420*/  FSETP.GEU.AND P2, PT, R5, 1.175494350822287508e-38, PT ;  /* 0x008000000500780b */ /* 0x000fe20003f4e000 */
[----:B--2---:R-:W-:Y:S01]  /*0430*/  FMUL R7, R6, R7 ;  /* 0x0000000706077220 */ /* 0x004fe20000400000 */
[----:B------:R-:W-:Y:S02]  /*0440*/  @!P1 FMUL R4, R4, 8388608 ;  /* 0x4b00000004049820 */ /* 0x000fe40000400000 */
[----:B------:R-:W-:Y:S02]  /*0450*/  FSEL R11, RZ, -23, P2 ;  /* 0xc1b80000ff0b7808 */ /* 0x000fe40001000000 */
[----:B------:R-:W-:Y:S01]  /*0460*/  FSETP.GEU.AND P3, PT, R7, 1.175494350822287508e-38, PT ;  /* 0x008000000700780b */ /* 0x000fe20003f6e000 */
[----:B---3--:R-:W-:Y:S01]  /*0470*/  FMUL R6, R2, R9 ;  /* 0x0000000902067220 */ /* 0x008fe20000400000 */
[----:B------:R-:W-:-:S05]  /*0480*/  IADD3 R2, R4, -0x3f2aaaab, RZ ;  /* 0xc0d5555504027810 */ /* 0x000fca0007ffe0ff */
[----:B------:R-:W-:Y:S01]  /*0490*/  @!P2 FMUL R5, R5, 8388608 ;  /* 0x4b0000000505a820 */ /* 0x000fe20000400000 */
[----:B------:R-:W-:Y:S02]  /*04a0*/  FSEL R13, RZ, -23, P3 ;  /* 0xc1b80000ff0d7808 */ /* 0x000fe40001800000 */
[----:B------:R-:W-:Y:S02]  /*04b0*/  FSETP.GEU.AND P4, PT, R6, 1.175494350822287508e-38, PT ;  /* 0x008000000600780b */ /* 0x000fe40003f8e000 */
[----:B------:R-:W-:Y:S01]  /*04c0*/  IADD3 R9, R5, -0x3f2aaaab, RZ ;  /* 0xc0d5555505097810 */ /* 0x000fe20007ffe0ff */
[----:B------:R-:W-:Y:S01]  /*04d0*/  @!P3 FMUL R7, R7, 8388608 ;  /* 0x4b0000000707b820 */ /* 0x000fe20000400000 */
[----:B------:R-:W-:Y:S02]  /*04e0*/  LOP3.LUT R3, R2, 0xff800000, RZ, 0xc0, !PT ;  /* 0xff80000002037812 */ /* 0x000fe400078ec0ff */
[----:B------:R-:W-:Y:S02]  /*04f0*/  LOP3.LUT R16, R9, 0xff800000, RZ, 0xc0, !PT ;  /* 0xff80000009107812 */ /* 0x000fe400078ec0ff */
[----:B------:R-:W-:-:S02]  /*0500*/  IADD3 R2, R7, -0x3f2aaaab, RZ ;  /* 0xc0d5555507027810 */ /* 0x000fc40007ffe0ff */
[----:B------:R-:W-:-:S03]  /*0510*/  FSEL R15, RZ, -23, P4 ;  /* 0xc1b80000ff0f7808 */ /* 0x000fc60002000000 */
[----:B------:R-:W-:Y:S01]  /*0520*/  @!P4 FMUL R6, R6, 8388608 ;  /* 0x4b0000000606c820 */ /* 0x000fe20000400000 */
[----:B------:R-:W-:Y:S02]  /*0530*/  LOP3.LUT R18, R2, 0xff800000, RZ, 0xc0, !PT ;  /* 0xff80000002127812 */ /* 0x000fe400078ec0ff */
[----:B------:R-:W-:Y:S02]  /*0540*/  IADD3 R9, R4, -R3, RZ ;  /* 0x8000000304097210 */ /* 0x000fe40007ffe0ff */
[----:B------:R-:W-:Y:S02]  /*0550*/  IADD3 R12, R6, -0x3f2aaaab, RZ ;  /* 0xc0d55555060c7810 */ /* 0x000fe40007ffe0ff */
[----:B------:R-:W-:Y:S01]  /*0560*/  I2FP.F32.S32 R20, R18 ;  /* 0x0000001200147245 */ /* 0x000fe20000201400 */
[----:B------:R-:W-:Y:S01]  /*0570*/  FADD R9, R9, -1 ;  /* 0xbf80000009097421 */ /* 0x000fe20000000000 */
[----:B------:R-:W-:Y:S02]  /*0580*/  LOP3.LUT R21, R12, 0xff800000, RZ, 0xc0, !PT ;  /* 0xff8000000c157812 */ /* 0x000fe400078ec0ff */
[----:B------:R-:W-:Y:S01]  /*0590*/  I2FP.F32.S32 R12, R16 ;  /* 0x00000010000c7245 */ /* 0x000fe20000201400 */
[----:B------:R-:W-:Y:S01]  /*05a0*/  FFMA.FTZ R2, R9, -R8, 0.14084610342979431152 ;  /* 0x3e1039f609027423 */ /* 0x000fe20000010808 */
[----:B------:R-:W-:-:S02]  /*05b0*/  I2FP.F32.S32 R22, R21 ;  /* 0x0000001500167245 */ /* 0x000fc40000201400 */
[----:B------:R-:W-:Y:S01]  /*05c0*/  IADD3 R19, R5, -R16, RZ ;  /* 0x8000001005137210 */ /* 0x000fe20007ffe0ff */
[----:B------:R-:W-:Y:S01]  /*05d0*/  FFMA.FTZ R11, R12, 1.1920928955078125e-07, R11 ;  /* 0x340000000c0b7823 */ /* 0x000fe2000001000b */
[----:B------:R-:W-:Y:S01]  /*05e0*/  FFMA.FTZ R12, R20, 1.1920928955078125e-07, R13 ;  /* 0x34000000140c7823 */ /* 0x000fe2000001000d */
[----:B------:R-:W-:Y:S01]  /*05f0*/  FFMA.FTZ R13, R22, 1.1920928955078125e-07, R15 ;  /* 0x34000000160d7823 */ /* 0x000fe2000001000f */
[----:B------:R-:W-:Y:S01]  /*0600*/  IADD3 R17, R7, -R18, RZ ;  /* 0x8000001207117210 */ /* 0x000fe20007ffe0ff */
[----:B------:R-:W-:Y:S01]  /*0610*/  FADD R19, R19, -1 ;  /* 0xbf80000013137421 */ /* 0x000fe20000000000 */
[----:B------:R-:W-:Y:S01]  /*0620*/  IADD3 R15, R6, -R21, RZ ;  /* 0x80000015060f7210 */ /* 0x000fe20007ffe0ff */
[----:B------:R-:W-:Y:S01]  /*0630*/  FFMA.FTZ R2, R9, R2, -0.12148627638816833496 ;  /* 0xbdf8cdcc09027423 */ /* 0x000fe20000010002 */
[----:B------:R-:W-:Y:S01]  /*0640*/  ISETP.GE.U32.AND P4, PT, R4, 0x7f800000, PT ;  /* 0x7f8000000400780c */ /* 0x000fe20003f86070 */
[----:B------:R-:W-:Y:S01]  /*0650*/  FADD R17, R17, -1 ;  /* 0xbf80000011117421 */ /* 0x000fe20000000000 */
[----:B------:R-:W-:Y:S01]  /*0660*/  FFMA.FTZ R18, R19, -R8, 0.14084610342979431152 ;  /* 0x3e1039f613127423 */ /* 0x000fe20000010808 */
[----:B------:R-:W-:Y:S01]  /*0670*/  FADD R15, R15, -1 ;  /* 0xbf8000000f0f7421 */ /* 0x000fe20000000000 */
[----:B------:R-:W-:Y:S01]  /*0680*/  FFMA.FTZ R16, R9, R2, 0.13980610668659210205 ;  /* 0x3e0f295509107423 */ /* 0x000fe20000010002 */
[----:B------:R-:W-:Y:S01]  /*0690*/  FFMA.FTZ R20, R17, -R8, 0.14084610342979431152 ;  /* 0x3e1039f611147423 */ /* 0x000fe20000010808 */
[----:B------:R-:W-:Y:S01]  /*06a0*/  FFMA.FTZ R18, R19, R18, -0.12148627638816833496 ;  /* 0xbdf8cdcc13127423 */ /* 0x000fe20000010012 */
[----:B------:R-:W-:Y:S01]  /*06b0*/  FFMA.FTZ R8, R15, -R8, 0.14084610342979431152 ;  /* 0x3e1039f60f087423 */ /* 0x000fe20000010808 */
[----:B------:R-:W-:Y:S01]  /*06c0*/  FFMA.FTZ R16, R9, R16, -0.16684235632419586182 ;  /* 0xbe2ad8b909107423 */ /* 0x000fe20000010010 */
[----:B------:R-:W-:Y:S01]  /*06d0*/  FFMA.FTZ R20, R17, R20, -0.12148627638816833496 ;  /* 0xbdf8cdcc11147423 */ /* 0x000fe20000010014 */
[----:B------:R-:W-:Y:S01]  /*06e0*/  FFMA.FTZ R18, R19, R18, 0.13980610668659210205 ;  /* 0x3e0f295513127423 */ /* 0x000fe20000010012 */
[----:B------:R-:W-:Y:S01]  /*06f0*/  FFMA.FTZ R8, R15, R8, -0.12148627638816833496 ;  /* 0xbdf8cdcc0f087423 */ /* 0x000fe20000010008 */
[----:B------:R-:W-:Y:S01]  /*0700*/  FFMA.FTZ R16, R9, R16, 0.20012299716472625732 ;  /* 0x3e4ced0b09107423 */ /* 0x000fe20000010010 */
[----:B------:R-:W-:Y:S01]  /*0710*/  FFMA.FTZ R20, R17, R20, 0.13980610668659210205 ;  /* 0x3e0f295511147423 */ /* 0x000fe20000010014 */
[----:B------:R-:W-:Y:S01]  /*0720*/  FFMA.FTZ R18, R19, R18, -0.16684235632419586182 ;  /* 0xbe2ad8b913127423 */ /* 0x000fe20000010012 */
[----:B------:R-:W-:Y:S01]  /*0730*/  FFMA.FTZ R8, R15, R8, 0.13980610668659210205 ;  /* 0x3e0f29550f087423 */ /* 0x000fe20000010008 */
[----:B------:R-:W-:Y:S01]  /*0740*/  FFMA.FTZ R16, R9, R16, -0.24999669194221496582 ;  /* 0xbe7fff2209107423 */ /* 0x000fe20000010010 */
[----:B------:R-:W-:Y:S01]  /*0750*/  FFMA.FTZ R20, R17, R20, -0.16684235632419586182 ;  /* 0xbe2ad8b911147423 */ /* 0x000fe20000010014 */
[----:B------:R-:W-:Y:S01]  /*0760*/  FFMA.FTZ R18, R19, R18, 0.20012299716472625732 ;  /* 0x3e4ced0b13127423 */ /* 0x000fe20000010012 */
[----:B------:R-:W-:Y:S01]  /*0770*/  FFMA.FTZ R8, R15, R8, -0.16684235632419586182 ;  /* 0xbe2ad8b90f087423 */ /* 0x000fe20000010008 */
[----:B------:R-:W-:Y:S01]  /*0780*/  FFMA.FTZ R16, R9, R16, 0.33333182334899902344 ;  /* 0x3eaaaa7809107423 */ /* 0x000fe20000010010 */
[----:B------:R-:W-:Y:S01]  /*0790*/  FFMA.FTZ R20, R17, R20, 0.20012299716472625732 ;  /* 0x3e4ced0b11147423 */ /* 0x000fe20000010014 */
[----:B------:R-:W-:Y:S01]  /*07a0*/  FFMA.FTZ R18, R19, R18, -0.24999669194221496582 ;  /* 0xbe7fff2213127423 */ /* 0x000fe20000010012 */
[----:B------:R-:W-:Y:S01]  /*07b0*/  FFMA.FTZ R8, R15, R8, 0.20012299716472625732 ;  /* 0x3e4ced0b0f087423 */ /* 0x000fe20000010008 */
[----:B------:R-:W-:Y:S01]  /*07c0*/  FFMA.FTZ R16, R9, R16, -0.5 ;  /* 0xbf00000009107423 */ /* 0x000fe20000010010 */
[----:B------:R-:W-:Y:S01]  /*07d0*/  ISETP.GE.U32.AND P5, PT, R5, 0x7f800000, PT ;  /* 0x7f8000000500780c */ /* 0x000fe20003fa6070 */
[----:B------:R-:W-:Y:S01]  /*07e0*/  FFMA.FTZ R20, R17, R20, -0.24999669194221496582 ;  /* 0xbe7fff2211147423 */ /* 0x000fe20000010014 */
[----:B------:R-:W-:Y:S01]  /*07f0*/  FFMA.FTZ R8, R15, R8, -0.24999669194221496582 ;  /* 0xbe7fff220f087423 */ /* 0x000fe20000010008 */
[----:B------:R-:W-:Y:S01]  /*0800*/  FFMA.FTZ R18, R19, R18, 0.33333182334899902344 ;  /* 0x3eaaaa7813127423 */ /* 0x000fe20000010012 */
[----:B------:R-:W-:Y:S01]  /*0810*/  I2FP.F32.S32 R3, R3 ;  /* 0x0000000300037245 */ /* 0x000fe20000201400 */
[----:B------:R-:W-:Y:S01]  /*0820*/  FMUL R16, R9, R16 ;  /* 0x0000001009107220 */ /* 0x000fe20000400000 */
[----:B------:R-:W-:Y:S01]  /*0830*/  FFMA.FTZ R8, R15, R8, 0.33333182334899902344 ;  /* 0x3eaaaa780f087423 */ /* 0x000fe20000010008 */
[----:B------:R-:W-:Y:S01]  /*0840*/  ISETP.GE.U32.AND P2, PT, R7, 0x7f800000, PT ;  /* 0x7f8000000700780c */ /* 0x000fe20003f46070 */
[----:B------:R-:W-:Y:S01]  /*0850*/  FFMA.FTZ R20, R17, R20, 0.33333182334899902344 ;  /* 0x3eaaaa7811147423 */ /* 0x000fe20000010014 */
[----:B------:R-:W-:Y:S01]  /*0860*/  FFMA.FTZ R18, R19, R18, -0.5 ;  /* 0xbf00000013127423 */ /* 0x000fe20000010012 */
[----:B------:R-:W-:Y:S01]  /*0870*/  FFMA.FTZ R8, R15, R8, -0.5 ;  /* 0xbf0000000f087423 */ /* 0x000fe20000010008 */
[----:B------:R-:W-:Y:S01]  /*0880*/  FFMA.FTZ R9, R9, R16, R9 ;  /* 0x0000001009097223 */ /* 0x000fe20000010009 */
[----:B------:R-:W-:Y:S01]  /*0890*/  FFMA.FTZ R10, R3, 1.1920928955078125e-07, R10 ;  /* 0x34000000030a7823 */ /* 0x000fe2000001000a */
[----:B------:R-:W-:Y:S01]  /*08a0*/  ISETP.GE.U32.AND P1, PT, R6, 0x7f800000, PT ;  /* 0x7f8000000600780c */ /* 0x000fe20003f26070 */
[----:B------:R-:W-:Y:S01]  /*08b0*/  FMUL R16, R15, R8 ;  /* 0x000000080f107220 */ /* 0x000fe20000400000 */
[----:B------:R-:W-:Y:S01]  /*08c0*/  FFMA.FTZ R20, R17, R20, -0.5 ;  /* 0xbf00000011147423 */ /* 0x000fe20000010014 */
[----:B------:R-:W-:Y:S01]  /*08d0*/  FMUL R18, R19, R18 ;  /* 0x0000001213127220 */ /* 0x000fe20000400000 */
[----:B------:R-:W-:Y:S01]  /*08e0*/  FFMA.FTZ R9, R10, 0.69314718246459960938, R9 ;  /* 0x3f3172180a097823 */ /* 0x000fe20000010009 */
[----:B------:R-:W-:Y:S01]  /*08f0*/  FFMA.FTZ R16, R15, R16, R15 ;  /* 0x000000100f107223 */ /* 0x000fe2000001000f */
[----:B------:R-:W-:Y:S01]  /*0900*/  FMUL R20, R17, R20 ;  /* 0x0000001411147220 */ /* 0x000fe20000400000 */
[----:B------:R-:W-:Y:S01]  /*0910*/  FFMA.FTZ R18, R19, R18, R19 ;  /* 0x0000001213127223 */ /* 0x000fe20000010013 */
[----:B------:R-:W-:Y:S01]  /*0920*/  @P4 MOV R15, 0x7f800000 ;  /* 0x7f800000000f4802 */ /* 0x000fe20000000f00 */
[----:B------:R-:W2:Y:S01]  /*0930*/  LDC.64 R2, c[0x0][0x210] ;  /* 0x00008400ff027b82 */ /* 0x000ea20000000a00 */
[----:B------:R-:W-:Y:S01]  /*0940*/  @P5 MOV R10, 0x7f800000 ;  /* 0x7f800000000a5802 */ /* 0x000fe20000000f00 */
[----:B------:R-:W-:Y:S01]  /*0950*/  FFMA.FTZ R13, R13, 0.69314718246459960938, R16 ;  /* 0x3f3172180d0d7823 */ /* 0x000fe20000010010 */
[----:B------:R-:W-:Y:S01]  /*0960*/  FFMA.FTZ R17, R17, R20, R17 ;  /* 0x0000001411117223 */ /* 0x000fe20000010011 */
[----:B------:R-:W-:Y:S01]  /*0970*/  FFMA.FTZ R11, R11, 0.69314718246459960938, R18 ;  /* 0x3f3172180b0b7823 */ /* 0x000fe20000010012 */
[----:B------:R-:W-:Y:S01]  /*0980*/  @P2 MOV R16, 0x7f800000 ;  /* 0x7f80000000102802 */ /* 0x000fe20000000f00 */
[C---:B------:R-:W-:Y:S01]  /*0990*/  @P4 FFMA.FTZ R9, R4.reuse, R15, +INF ;  /* 0x7f80000004094423 */ /* 0x040fe2000001000f */
[----:B------:R-:W-:Y:S01]  /*09a0*/  @P5 FFMA.FTZ R11, R5, R10, +INF ;  /* 0x7f800000050b5423 */ /* 0x000fe2000001000a */
[----:B------:R-:W-:-:S02]  /*09b0*/  FSETP.NEU.AND P3, PT, R4, RZ, PT ;  /* 0x000000ff0400720b */ /* 0x000fc40003f6d000 */
[----:B------:R-:W-:Y:S01]  /*09c0*/  FSETP.NEU.AND P6, PT, R5, RZ, PT ;  /* 0x000000ff0500720b */ /* 0x000fe20003fcd000 */
[----:B------:R-:W-:Y:S01]  /*09d0*/  FFMA.FTZ R12, R12, 0.69314718246459960938, R17 ;  /* 0x3f3172180c0c7823 */ /* 0x000fe20000010011 */
[----:B------:R-:W-:Y:S01]  /*09e0*/  @P1 MOV R5, 0x7f800000 ;  /* 0x7f80000000051802 */ /* 0x000fe20000000f00 */
[C---:B------:R-:W-:Y:S01]  /*09f0*/  @P2 FFMA.FTZ R12, R7.reuse, R16, +INF ;  /* 0x7f800000070c2423 */ /* 0x040fe20000010010 */
[----:B------:R-:W-:Y:S02]  /*0a00*/  FSETP.NEU.AND P4, PT, R7, RZ, PT ;  /* 0x000000ff0700720b */ /* 0x000fe40003f8d000 */
[----:B------:R-:W-:Y:S02]  /*0a10*/  FSEL R4, R9, -INF , P3 ;  /* 0xff80000009047808 */ /* 0x000fe40001800000 */
[----:B------:R-:W-:Y:S01]  /*0a20*/  FSEL R11, R11, -INF , P6 ;  /* 0xff8000000b0b7808 */ /* 0x000fe20003000000 */
[C---:B------:R-:W-:Y:S01]  /*0a30*/  @P1 FFMA.FTZ R13, R6.reuse, R5, +INF ;  /* 0x7f800000060d1423 */ /* 0x040fe20000010005 */
[----:B------:R-:W-:-:S02]  /*0a40*/  FSETP.NEU.AND P2, PT, R6, RZ, PT ;  /* 0x000000ff0600720b */ /* 0x000fc40003f4d000 */
[----:B------:R-:W-:Y:S01]  /*0a50*/  FSEL R12, R12, -INF , P4 ;  /* 0xff8000000c0c7808 */ /* 0x000fe20002000000 */
[----:B------:R-:W-:Y:S01]  /*0a60*/  FADD R11, R11, R4 ;  /* 0x000000040b0b7221 */ /* 0x000fe20000000000 */
[----:B------:R-:W-:Y:S01]  /*0a70*/  FSEL R13, R13, -INF , P2 ;  /* 0xff8000000d0d7808 */ /* 0x000fe20001000000 */
[----:B--2---:R-:W2:Y:S01]  /*0a80*/  LDG.E R8, desc[UR6][R2.64] ;  /* 0x0000000602087981 */ /* 0x004ea2000c1e1900 */
[----:B------:R-:W-:Y:S01]  /*0a90*/  UMOV UR4, 0x400 ;  /* 0x0000040000047882 */ /* 0x000fe20000000000 */
[----:B------:R-:W-:Y:S01]  /*0aa0*/  FADD R12, R12, R11 ;  /* 0x0000000b0c0c7221 */ /* 0x000fe20000000000 */
[----:B-1----:R-:W-:Y:S01]  /*0ab0*/  UPRMT UR4, UR5, 0x654, UR4 ;  /* 0x0000065405047896 */ /* 0x002fe20008000004 */
[----:B------:R-:W-:Y:S02]  /*0ac0*/  ISETP.GE.AND P1, PT, R14, 0x2, PT ;  /* 0x000000020e00780c */ /* 0x000fe40003f26270 */
[----:B------:R-:W-:-:S05]  /*0ad0*/  FADD R12, R13, R12 ;  /* 0x0000000c0d0c7221 */ /* 0x000fca0000000000 */
[----:B------:R-:W-:Y:S02]  /*0ae0*/  FSEL R12, R12, RZ, P0 ;  /* 0x000000ff0c0c7208 */ /* 0x000fe40000000000 */
[----:B------:R-:W-:-:S03]  /*0af0*/  LOP3.LUT P0, RZ, R14, 0x1f, RZ, 0xc0, !PT ;  /* 0x0000001f0eff7812 */ /* 0x000fc6000780c0ff */
[----:B------:R-:W1:Y:S02]  /*0b00*/  SHFL.BFLY PT, R5, R12, 0x10, 0x1f ;  /* 0x0e001f000c057f89 */ /* 0x000e6400000e0000 */
[----:B-1----:R-:W-:-:S05]  /*0b10*/  FADD R5, R12, R5 ;  /* 0x000000050c057221 */ /* 0x002fca0000000000 */
[----:B------:R-:W1:Y:S02]  /*0b20*/  SHFL.BFLY PT, R4, R5, 0x8, 0x1f ;  /* 0x0d001f0005047f89 */ /* 0x000e6400000e0000 */
[----:B-1----:R-:W-:Y:S01]  /*0b30*/  FADD R4, R5, R4 ;  /* 0x0000000405047221 */ /* 0x002fe20000000000 */
[----:B------:R-:W-:-:S04]  /*0b40*/  SHF.R.U32.HI R5, RZ, 0x3, R14 ;  /* 0x00000003ff057819 */ /* 0x000fc8000001160e */
[----:B------:R-:W1:Y:S01]  /*0b50*/  SHFL.BFLY PT, R7, R4, 0x4, 0x1f ;  /* 0x0c801f0004077f89 */ /* 0x000e6200000e0000 */
[----:B------:R-:W-:Y:S01]  /*0b60*/  LOP3.LUT R5, R5, 0x4, RZ, 0xc0, !PT ;  /* 0x0000000405057812 */ /* 0x000fe200078ec0ff */
[----:B-1----:R-:W-:Y:S01]  /*0b70*/  FADD R7, R4, R7 ;  /* 0x0000000704077221 */ /* 0x002fe20000000000 */
[----:B------:R-:W-:-:S04]  /*0b80*/  LEA R4, R14, UR4, 0x2 ;  /* 0x000000040e047c11 */ /* 0x000fc8000f8e10ff */
[----:B------:R-:W1:Y:S02]  /*0b90*/  SHFL.BFLY PT, R6, R7, 0x2, 0x1f ;  /* 0x0c401f0007067f89 */ /* 0x000e6400000e0000 */
[----:B-1----:R-:W-:-:S05]  /*0ba0*/  FADD R6, R7, R6 ;  /* 0x0000000607067221 */ /* 0x002fca0000000000 */
[----:B------:R-:W1:Y:S02]  /*0bb0*/  SHFL.BFLY PT, R9, R6, 0x1, 0x1f ;  /* 0x0c201f0006097f89 */ /* 0x000e6400000e0000 */
[----:B-1----:R-:W-:Y:S01]  /*0bc0*/  FADD R10, R6, R9 ;  /* 0x00000009060a7221 */ /* 0x002fe20000000000 */
[----:B------:R-:W-:-:S04]  /*0bd0*/  LOP3.LUT R6, R14, 0x1, RZ, 0xc0, !PT ;  /* 0x000000010e067812 */ /* 0x000fc800078ec0ff */
[----:B------:R-:W-:Y:S01]  /*0be0*/  @!P0 STS [R5+UR4], R10 ;  /* 0x0000000a05008988 */ /* 0x000fe20008000804 */
[----:B------:R-:W-:Y:S01]  /*0bf0*/  BAR.SYNC.DEFER_BLOCKING 0x0 ;  /* 0x0000000000007b1d */ /* 0x000fe20000010000 */
[----:B------:R-:W-:-:S04]  /*0c00*/  ISETP.NE.U32.AND P0, PT, R6, 0x1, PT ;  /* 0x000000010600780c */ /* 0x000fc80003f05070 */
[----:B------:R-:W-:Y:S01]  /*0c10*/  ISETP.LT.AND P0, PT, R14, 0x2, P0 ;  /* 0x000000020e00780c */ /* 0x000fe20000701270 */
[----:B------:R-:W1:Y:S04]  /*0c20*/  @!P1 LDS R0, [R4] ;  /* 0x0000000004009984 */ /* 0x000e680000000800 */
[----:B-1----:R-:W1:Y:S02]  /*0c30*/  SHFL.BFLY PT, R7, R0, 0x1, 0x1f ;  /* 0x0c201f0000077f89 */ /* 0x002e6400000e0000 */
[----:B-1----:R-:W-:-:S06]  /*0c40*/  FADD R7, R0, R7 ;  /* 0x0000000700077221 */ /* 0x002fcc0000000000 */
[----:B------:R-:W-:Y:S01]  /*0c50*/  @P0 STS [R4], R7 ;  /* 0x0000000704000388 */ /* 0x000fe20000000800 */
[----:B------:R-:W-:Y:S01]  /*0c60*/  BAR.SYNC.DEFER_BLOCKING 0x0 ;  /* 0x0000000000007b1d */ /* 0x000fe20000010000 */
[----:B------:R-:W-:-:S05]  /*0c70*/  LOP3.LUT P0, RZ, R14, 0x3f, RZ, 0xc0, !PT ;  /* 0x0000003f0eff7812 */ /* 0x000fca000780c0ff */
[----:B------:R-:W2:Y:S02]  /*0c80*/  LDS R9, [UR4] ;  /* 0x00000004ff097984 */ /* 0x000ea40008000800 */
[----:B--2---:R-:W-:-:S04]  /*0c90*/  FADD R8, R8, R9 ;  /* 0x0000000908087221 */ /* 0x004fc80000000000 */
[----:B------:R-:W-:Y:S01]  /*0ca0*/  FADD R8, RZ, -R8 ;  /* 0x80000008ff087221 */ /* 0x000fe20000000000 */
[----:B------:R-:W-:Y:S06]  /*0cb0*/  BAR.SYNC.DEFER_BLOCKING 0x0 ;  /* 0x0000000000007b1d */ /* 0x000fec0000010000 */
[----:B------:R-:W-:Y:S05]  /*0cc0*/  @P0 EXIT ;  /* 0x000000000000094d */ /* 0x000fea0003800000 */
[----:B------:R-:W-:-:S05]  /*0cd0*/  FMUL R5, R8, 0.25 ;  /* 0x3e80000008057820 */ /* 0x000fca0000400000 */
[----:B------:R-:W-:Y:S01]  /*0ce0*/  STG.E desc[UR6][R2.64], R5 ;  /* 0x0000000502007986 */ /* 0x000fe2000c101906 */
[----:B------:R-:W-:Y:S05]  /*0cf0*/  EXIT ;  /* 0x000000000000794d */ /* 0x000fea0003800000 */
.L_x_0:
[----:B------:R-:W-:-:S00]  /*0d00*/  BRA `(.L_x_0) ;  /* 0xfffffffc00fc7947 */ /* 0x000fc0000383ffff */
[----:B------:R-:W-:-:S00]  /*0d10*/  NOP ;  /* 0x0000000000007918 */ /* 0x000fc00000000000 */
        /* <DEDUP_REMOVED lines=14> */
.L_x_1:


//--------------------- .nv.global.init           --------------------------
	.section	.nv.global.init,"aw",@progbits
.nv.global.init:
	.type		_$_str,@object
	.size		_$_str,(.L_0 - _$_str)
_$_str:
        /*0000*/ 	.byte	0x5f, 0x5f, 0x43, 0x55, 0x44, 0x41, 0x5f, 0x46, 0x54, 0x5a, 0x00
.L_0:


//--------------------- .nv.shared.triton_per_fused_add_div_fill_log_neg_sum_1 --------------------------
	.section	.nv.shared.triton_per_fused_add_div_fill_log_neg_sum_1,"aw",@nobits
	.sectionflags	@""
	.align	16
	.zero		1024


//--------------------- .nv.constant0.triton_per_fused_add_div_fill_log_neg_sum_1 --------------------------
	.section	.nv.constant0.triton_per_fused_add_div_fill_log_neg_sum_1,"a",@progbits
	.sectionflags	@""
	.align	4
.nv.constant0.triton_per_fused_add_div_fill_log_neg_sum_1:
	.zero		548
